//
// Generated by NVIDIA NVVM Compiler
//
// Compiler Build ID: CL-36424714
// Cuda compilation tools, release 13.0, V13.0.88
// Based on NVVM 20.0.0
//

.version 9.0
.target sm_100
.address_size 64

	// .globl	_Z17test_movmatrix_x4P6__halfS0_b
// _ZZ17test_movmatrix_x4P6__halfS0_bE4smem has been demoted
// _ZZ14test_movmatrixP6__halfS0_bE4smem has been demoted

.visible .entry _Z17test_movmatrix_x4P6__halfS0_b(
	.param .u64 .ptr .align 1 _Z17test_movmatrix_x4P6__halfS0_b_param_0,
	.param .u64 .ptr .align 1 _Z17test_movmatrix_x4P6__halfS0_b_param_1,
	.param .u8 _Z17test_movmatrix_x4P6__halfS0_b_param_2
)
{
	.reg .pred 	%p<2>;
	.reg .b16 	%rs<2>;
	.reg .b32 	%r<34>;
	.reg .b32 	%f<5>;
	.reg .b64 	%rd<12>;
	// demoted variable
	.shared .align 16 .b8 _ZZ17test_movmatrix_x4P6__halfS0_bE4smem[512];
	ld.param.u64 	%rd3, [_Z17test_movmatrix_x4P6__halfS0_b_param_0];
	ld.param.u64 	%rd1, [_Z17test_movmatrix_x4P6__halfS0_b_param_1];
	ld.param.s8 	%rs1, [_Z17test_movmatrix_x4P6__halfS0_b_param_2];
	cvta.to.global.u64 	%rd4, %rd3;
	mov.u32 	%r18, %tid.x;
	shl.b32 	%r1, %r18, 3;
	shl.b32 	%r19, %r18, 4;
	mov.u32 	%r20, _ZZ17test_movmatrix_x4P6__halfS0_bE4smem;
	add.s32 	%r21, %r20, %r19;
	mul.wide.u32 	%rd5, %r1, 2;
	add.s64 	%rd6, %rd4, %rd5;
	ld.global.v4.f32 	{%f1, %f2, %f3, %f4}, [%rd6];
	st.shared.v4.f32 	[%r21], {%f1, %f2, %f3, %f4};
	cvt.u64.u32 	%rd7, %r20;
	cvta.shared.u64 	%rd8, %rd7;
	add.s64 	%rd2, %rd8, %rd5;
	// begin inline asm
	ldmatrix.sync.aligned.m8n8.x4.b16 {%r33, %r32, %r31, %r30}, [%rd2];

	// end inline asm
	setp.eq.s16 	%p1, %rs1, 0;
	@%p1 bra 	$L__BB0_2;
	// begin inline asm
	movmatrix.sync.aligned.m8n8.trans.b16 %r33, %r33;
	// end inline asm
	// begin inline asm
	movmatrix.sync.aligned.m8n8.trans.b16 %r32, %r32;
	// end inline asm
	// begin inline asm
	movmatrix.sync.aligned.m8n8.trans.b16 %r31, %r31;
	// end inline asm
	// begin inline asm
	movmatrix.sync.aligned.m8n8.trans.b16 %r30, %r30;
	// end inline asm
$L__BB0_2:
	cvta.to.global.u64 	%rd9, %rd1;
	add.s64 	%rd11, %rd9, %rd5;
	st.global.u32 	[%rd11], %r33;
	st.global.u32 	[%rd11+4], %r32;
	st.global.u32 	[%rd11+8], %r31;
	st.global.u32 	[%rd11+12], %r30;
	ret;

}
	// .globl	_Z14test_movmatrixP6__halfS0_b
.visible .entry _Z14test_movmatrixP6__halfS0_b(
	.param .u64 .ptr .align 1 _Z14test_movmatrixP6__halfS0_b_param_0,
	.param .u64 .ptr .align 1 _Z14test_movmatrixP6__halfS0_b_param_1,
	.param .u8 _Z14test_movmatrixP6__halfS0_b_param_2
)
{
	.reg .pred 	%p<4>;
	.reg .b16 	%rs<2>;
	.reg .b32 	%r<19>;
	.reg .b32 	%f<5>;
	.reg .b64 	%rd<13>;
	// demoted variable
	.shared .align 16 .b8 _ZZ14test_movmatrixP6__halfS0_bE4smem[128];
	ld.param.u64 	%rd1, [_Z14test_movmatrixP6__halfS0_b_param_0];
	ld.param.u64 	%rd2, [_Z14test_movmatrixP6__halfS0_b_param_1];
	ld.param.s8 	%rs1, [_Z14test_movmatrixP6__halfS0_b_param_2];
	mov.u32 	%r1, %tid.x;
	shl.b32 	%r2, %r1, 3;
	setp.gt.u32 	%p1, %r1, 7;
	@%p1 bra 	$L__BB1_2;
	cvta.to.global.u64 	%rd3, %rd1;
	shl.b32 	%r6, %r2, 1;
	mov.u32 	%r7, _ZZ14test_movmatrixP6__halfS0_bE4smem;
	add.s32 	%r8, %r7, %r6;
	mul.wide.u32 	%rd4, %r2, 2;
	add.s64 	%rd5, %rd3, %rd4;
	ld.global.v4.f32 	{%f1, %f2, %f3, %f4}, [%rd5];
	st.shared.v4.f32 	[%r8], {%f1, %f2, %f3, %f4};
$L__BB1_2:
	shr.u32 	%r10, %r1, 1;
	and.b32  	%r11, %r10, 504;
	shl.b32 	%r12, %r1, 4;
	and.b32  	%r13, %r12, 240;
	add.s32 	%r14, %r11, %r13;
	mul.wide.u32 	%rd7, %r14, 2;
	mov.u32 	%r15, _ZZ14test_movmatrixP6__halfS0_bE4smem;
	cvt.u64.u32 	%rd8, %r15;
	cvta.shared.u64 	%rd9, %rd8;
	add.s64 	%rd6, %rd9, %rd7;
	// begin inline asm
	ldmatrix.sync.aligned.m8n8.x1.b16 {%r18}, [%rd6];

	// end inline asm
	setp.eq.s16 	%p2, %rs1, 0;
	@%p2 bra 	$L__BB1_4;
	// begin inline asm
	movmatrix.sync.aligned.m8n8.trans.b16 %r18, %r18;
	// end inline asm
$L__BB1_4:
	setp.gt.u32 	%p3, %r1, 31;
	@%p3 bra 	$L__BB1_6;
	cvta.to.global.u64 	%rd10, %rd2;
	mul.wide.u32 	%rd11, %r2, 2;
	add.s64 	%rd12, %rd10, %rd11;
	st.global.u32 	[%rd12], %r18;
$L__BB1_6:
	ret;

}


// ===== COMPILED SASS (sm_100) =====

	.target	sm_100

	.elftype	@"ET_EXEC"


//--------------------- .note.nv.tkinfo           --------------------------
	.section	.note.nv.tkinfo,"",@"SHT_NOTE"
	.sectionflags	@"SHF_NOTE_NV_TKINFO"
	.tkinfo
        /*0018*/ 	.word	0x00000002
        /*0030*/ 	.string	""
        /*0030*/ 	.string	"ptxas"
        /*0030*/ 	.string	"Cuda compilation tools, release 13.0, V13.0.88"
        /*0030*/ 	.string	"Build cuda_13.0.r13.0/compiler.36424714_0"
        /*0030*/ 	.string	"-arch sm_100 -m 64 "



//--------------------- .note.nv.cuinfo           --------------------------
	.section	.note.nv.cuinfo,"",@"SHT_NOTE"
	.sectionflags	@"SHF_NOTE_NV_CUINFO"
        /*0018*/ 	.short	0x0002
        /*001a*/ 	.short	0x0064
        /*001c*/ 	.short	0x0082
	.zero		2


//--------------------- .nv.info                  --------------------------
	.section	.nv.info,"",@"SHT_CUDA_INFO"
	.align	4


	//----- nvinfo : EIATTR_REGCOUNT
	.align		4
        /*0000*/ 	.byte	0x04, 0x2f
        /*0002*/ 	.short	(.L_1 - .L_0)
	.align		4
.L_0:
        /*0004*/ 	.word	index@(_Z17test_movmatrix_x4P6__halfS0_b)
        /*0008*/ 	.word	0x00000012


	//----- nvinfo : EIATTR_FRAME_SIZE
	.align		4
.L_1:
        /*000c*/ 	.byte	0x04, 0x11
        /*000e*/ 	.short	(.L_3 - .L_2)
	.align		4
.L_2:
        /*0010*/ 	.word	index@(_Z17test_movmatrix_x4P6__halfS0_b)
        /*0014*/ 	.word	0x00000000


	//----- nvinfo : EIATTR_REGCOUNT
	.align		4
.L_3:
        /*0018*/ 	.byte	0x04, 0x2f
        /*001a*/ 	.short	(.L_5 - .L_4)
	.align		4
.L_4:
        /*001c*/ 	.word	index@(_Z14test_movmatrixP6__halfS0_b)
        /*0020*/ 	.word	0x00000012


	//----- nvinfo : EIATTR_FRAME_SIZE
	.align		4
.L_5:
        /*0024*/ 	.byte	0x04, 0x11
        /*0026*/ 	.short	(.L_7 - .L_6)
	.align		4
.L_6:
        /*0028*/ 	.word	index@(_Z14test_movmatrixP6__halfS0_b)
        /*002c*/ 	.word	0x00000000


	//----- nvinfo : EIATTR_MIN_STACK_SIZE
	.align		4
.L_7:
        /*0030*/ 	.byte	0x04, 0x12
        /*0032*/ 	.short	(.L_9 - .L_8)
	.align		4
.L_8:
        /*0034*/ 	.word	index@(_Z14test_movmatrixP6__halfS0_b)
        /*0038*/ 	.word	0x00000000


	//----- nvinfo : EIATTR_MIN_STACK_SIZE
	.align		4
.L_9:
        /*003c*/ 	.byte	0x04, 0x12
        /*003e*/ 	.short	(.L_11 - .L_10)
	.align		4
.L_10:
        /*0040*/ 	.word	index@(_Z17test_movmatrix_x4P6__halfS0_b)
        /*0044*/ 	.word	0x00000000
.L_11:


//--------------------- .nv.compat                --------------------------
	.section	.nv.compat,"",@"SHT_CUDA_COMPAT_INFO"
	.align	4
        /*0000*/ 	.byte	0x02, 0x09, 0x00, 0x00, 0x02, 0x02, 0x01, 0x00, 0x02, 0x05, 0x05, 0x00, 0x03, 0x07, 0x01, 0x01
        /*0010*/ 	.byte	0x02, 0x03, 0x00, 0x00, 0x02, 0x06, 0x01, 0x00, 0x04, 0x0b, 0x08, 0x00, 0x09, 0x00, 0x00, 0x00
        /*0020*/ 	.byte	0x00, 0x00, 0x00, 0x00


//--------------------- .nv.info._Z14test_movmatrixP6__halfS0_b --------------------------
	.section	.nv.info._Z14test_movmatrixP6__halfS0_b,"",@"SHT_CUDA_INFO"
	.sectionflags	@""
	.align	4


	//----- nvinfo : EIATTR_CUDA_API_VERSION
	.align		4
        /*0000*/ 	.byte	0x04, 0x37
        /*0002*/ 	.short	(.L_13 - .L_12)
.L_12:
        /*0004*/ 	.word	0x00000082


	//----- nvinfo : EIATTR_KPARAM_INFO
	.align		4
.L_13:
        /*0008*/ 	.byte	0x04, 0x17
        /*000a*/ 	.short	(.L_15 - .L_14)
.L_14:
        /*000c*/ 	.word	0x00000000
        /*0010*/ 	.short	0x0002
        /*0012*/ 	.short	0x0010
        /*0014*/ 	.byte	0x00, 0xf0, 0x05, 0x00


	//----- nvinfo : EIATTR_KPARAM_INFO
	.align		4
.L_15:
        /*0018*/ 	.byte	0x04, 0x17
        /*001a*/ 	.short	(.L_17 - .L_16)
.L_16:
        /*001c*/ 	.word	0x00000000
        /*0020*/ 	.short	0x0001
        /*0022*/ 	.short	0x0008
        /*0024*/ 	.byte	0x00, 0xf5, 0x21, 0x00


	//----- nvinfo : EIATTR_KPARAM_INFO
	.align		4
.L_17:
        /*0028*/ 	.byte	0x04, 0x17
        /*002a*/ 	.short	(.L_19 - .L_18)
.L_18:
        /*002c*/ 	.word	0x00000000
        /*0030*/ 	.short	0x0000
        /*0032*/ 	.short	0x0000
        /*0034*/ 	.byte	0x00, 0xf5, 0x21, 0x00


	//----- nvinfo : EIATTR_SPARSE_MMA_MASK
	.align		4
.L_19:
        /*0038*/ 	.byte	0x03, 0x50
        /*003a*/ 	.short	0x0000


	//----- nvinfo : EIATTR_MAXREG_COUNT
	.align		4
        /*003c*/ 	.byte	0x03, 0x1b
        /*003e*/ 	.short	0x00ff


	//----- nvinfo : EIATTR_MERCURY_ISA_VERSION
	.align		4
        /*0040*/ 	.byte	0x03, 0x5f
        /*0042*/ 	.short	0x0101


	//----- nvinfo : EIATTR_VRC_CTA_INIT_COUNT
	.align		4
        /*0044*/ 	.byte	0x02, 0x4a
	.zero		1
	.zero		1


	//----- nvinfo : EIATTR_EXIT_INSTR_OFFSETS
	.align		4
        /*0048*/ 	.byte	0x04, 0x1c
        /*004a*/ 	.short	(.L_21 - .L_20)


	//   ....[0]....
.L_20:
        /*004c*/ 	.word	0x000001e0


	//   ....[1]....
        /*0050*/ 	.word	0x00000220


	//----- nvinfo : EIATTR_CBANK_PARAM_SIZE
	.align		4
.L_21:
        /*0054*/ 	.byte	0x03, 0x19
        /*0056*/ 	.short	0x0011


	//----- nvinfo : EIATTR_PARAM_CBANK
	.align		4
        /*0058*/ 	.byte	0x04, 0x0a
        /*005a*/ 	.short	(.L_23 - .L_22)
	.align		4
.L_22:
        /*005c*/ 	.word	index@(.nv.constant0._Z14test_movmatrixP6__halfS0_b)
        /*0060*/ 	.short	0x0380
        /*0062*/ 	.short	0x0011


	//----- nvinfo : EIATTR_SW_WAR
	.align		4
.L_23:
        /*0064*/ 	.byte	0x04, 0x36
        /*0066*/ 	.short	(.L_25 - .L_24)
.L_24:
        /*0068*/ 	.word	0x00000008
.L_25:


//--------------------- .nv.info._Z17test_movmatrix_x4P6__halfS0_b --------------------------
	.section	.nv.info._Z17test_movmatrix_x4P6__halfS0_b,"",@"SHT_CUDA_INFO"
	.sectionflags	@""
	.align	4


	//----- nvinfo : EIATTR_CUDA_API_VERSION
	.align		4
        /*0000*/ 	.byte	0x04, 0x37
        /*0002*/ 	.short	(.L_27 - .L_26)
.L_26:
        /*0004*/ 	.word	0x00000082


	//----- nvinfo : EIATTR_KPARAM_INFO
	.align		4
.L_27:
        /*0008*/ 	.byte	0x04, 0x17
        /*000a*/ 	.short	(.L_29 - .L_28)
.L_28:
        /*000c*/ 	.word	0x00000000
        /*0010*/ 	.short	0x0002
        /*0012*/ 	.short	0x0010
        /*0014*/ 	.byte	0x00, 0xf0, 0x05, 0x00


	//----- nvinfo : EIATTR_KPARAM_INFO
	.align		4
.L_29:
        /*0018*/ 	.byte	0x04, 0x17
        /*001a*/ 	.short	(.L_31 - .L_30)
.L_30:
        /*001c*/ 	.word	0x00000000
        /*0020*/ 	.short	0x0001
        /*0022*/ 	.short	0x0008
        /*0024*/ 	.byte	0x00, 0xf5, 0x21, 0x00


	//----- nvinfo : EIATTR_KPARAM_INFO
	.align		4
.L_31:
        /*0028*/ 	.byte	0x04, 0x17
        /*002a*/ 	.short	(.L_33 - .L_32)
.L_32:
        /*002c*/ 	.word	0x00000000
        /*0030*/ 	.short	0x0000
        /*0032*/ 	.short	0x0000
        /*0034*/ 	.byte	0x00, 0xf5, 0x21, 0x00


	//----- nvinfo : EIATTR_SPARSE_MMA_MASK
	.align		4
.L_33:
        /*0038*/ 	.byte	0x03, 0x50
        /*003a*/ 	.short	0x0000


	//----- nvinfo : EIATTR_MAXREG_COUNT
	.align		4
        /*003c*/ 	.byte	0x03, 0x1b
        /*003e*/ 	.short	0x00ff


	//----- nvinfo : EIATTR_MERCURY_ISA_VERSION
	.align		4
        /*0040*/ 	.byte	0x03, 0x5f
        /*0042*/ 	.short	0x0101


	//----- nvinfo : EIATTR_VRC_CTA_INIT_COUNT
	.align		4
        /*0044*/ 	.byte	0x02, 0x4a
	.zero		1
	.zero		1


	//----- nvinfo : EIATTR_EXIT_INSTR_OFFSETS
	.align		4
        /*0048*/ 	.byte	0x04, 0x1c
        /*004a*/ 	.short	(.L_35 - .L_34)


	//   ....[0]....
.L_34:
        /*004c*/ 	.word	0x00000200


	//----- nvinfo : EIATTR_CBANK_PARAM_SIZE
	.align		4
.L_35:
        /*0050*/ 	.byte	0x03, 0x19
        /*0052*/ 	.short	0x0011


	//----- nvinfo : EIATTR_PARAM_CBANK
	.align		4
        /*0054*/ 	.byte	0x04, 0x0a
        /*0056*/ 	.short	(.L_37 - .L_36)
	.align		4
.L_36:
        /*0058*/ 	.word	index@(.nv.constant0._Z17test_movmatrix_x4P6__halfS0_b)
        /*005c*/ 	.short	0x0380
        /*005e*/ 	.short	0x0011


	//----- nvinfo : EIATTR_SW_WAR
	.align		4
.L_37:
        /*0060*/ 	.byte	0x04, 0x36
        /*0062*/ 	.short	(.L_39 - .L_38)
.L_38:
        /*0064*/ 	.word	0x00000008
.L_39:


//--------------------- .nv.callgraph             --------------------------
	.section	.nv.callgraph,"",@"SHT_CUDA_CALLGRAPH"
	.align	4
	.sectionentsize	8
	.align		4
        /*0000*/ 	.word	0x00000000
	.align		4
        /*0004*/ 	.word	0xffffffff
	.align		4
        /*0008*/ 	.word	0x00000000
	.align		4
        /*000c*/ 	.word	0xfffffffe
	.align		4
        /*0010*/ 	.word	0x00000000
	.align		4
        /*0014*/ 	.word	0xfffffffd
	.align		4
        /*0018*/ 	.word	0x00000000
	.align		4
        /*001c*/ 	.word	0xfffffffc


//--------------------- .text._Z14test_movmatrixP6__halfS0_b --------------------------
	.section	.text._Z14test_movmatrixP6__halfS0_b,"ax",@progbits
	.align	128
        .global         _Z14test_movmatrixP6__halfS0_b
        .type           _Z14test_movmatrixP6__halfS0_b,@function
        .size           _Z14test_movmatrixP6__halfS0_b,(.L_x_4 - _Z14test_movmatrixP6__halfS0_b)
        .other          _Z14test_movmatrixP6__halfS0_b,@"STO_CUDA_ENTRY STV_DEFAULT"
_Z14test_movmatrixP6__halfS0_b:
.text._Z14test_movmatrixP6__halfS0_b:
[----:B------:R-:W-:Y:S01]  /*0000*/  LDC R1, c[0x0][0x37c] ;  /* 0x0000df00ff017b82 */ /* 0x000fe20000000800 */
[----:B------:R-:W0:Y:S01]  /*0010*/  S2R R15, SR_TID.X ;  /* 0x00000000000f7919 */ /* 0x000e220000002100 */
[----:B------:R-:W1:Y:S01]  /*0020*/  LDCU.64 UR6, c[0x0][0x358] ;  /* 0x00006b00ff0677ac */ /* 0x000e620008000a00 */
[----:B------:R-:W2:Y:S01]  /*0030*/  S2R R11, SR_CgaCtaId ;  /* 0x00000000000b7919 */ /* 0x000ea20000008800 */
[----:B------:R-:W3:Y:S01]  /*0040*/  LDCU.U8 UR4, c[0x0][0x390] ;  /* 0x00007200ff0477ac */ /* 0x000ee20008000000 */
[C---:B0-----:R-:W-:Y:S01]  /*0050*/  ISETP.GT.U32.AND P0, PT, R15.reuse, 0x7, PT ;  /* 0x000000070f00780c */ /* 0x041fe20003f04070 */
[----:B------:R-:W-:-:S12]  /*0060*/  IMAD.SHL.U32 R9, R15, 0x8, RZ ;  /* 0x000000080f097824 */ /* 0x000fd800078e00ff */
[----:B------:R-:W0:Y:S02]  /*0070*/  @!P0 LDC.64 R4, c[0x0][0x380] ;  /* 0x0000e000ff048b82 */ /* 0x000e240000000a00 */
[----:B0-----:R-:W-:-:S06]  /*0080*/  @!P0 IMAD.WIDE.U32 R4, R9, 0x2, R4 ;  /* 0x0000000209048825 */ /* 0x001fcc00078e0004 */
[----:B-1----:R-:W4:Y:S01]  /*0090*/  @!P0 LDG.E.128 R4, desc[UR6][R4.64] ;  /* 0x0000000604048981 */ /* 0x002f22000c1e1d00 */
[----:B------:R-:W-:Y:S01]  /*00a0*/  IMAD.SHL.U32 R3, R15, 0x10, RZ ;  /* 0x000000100f037824 */ /* 0x000fe200078e00ff */
[----:B------:R-:W-:Y:S01]  /*00b0*/  SHF.R.U32.HI R2, RZ, 0x1, R15 ;  /* 0x00000001ff027819 */ /* 0x000fe2000001160f */
[----:B---3--:R-:W-:Y:S01]  /*00c0*/  UPRMT UR4, UR4, 0x8880, URZ ;  /* 0x0000888004047896 */ /* 0x008fe200080000ff */
[----:B------:R-:W0:Y:S01]  /*00d0*/  S2R R13, SR_SWINHI ;  /* 0x00000000000d7919 */ /* 0x000e220000002f00 */
[----:B------:R-:W-:Y:S02]  /*00e0*/  MOV R0, 0x400 ;  /* 0x0000040000007802 */ /* 0x000fe40000000f00 */
[----:B------:R-:W-:Y:S01]  /*00f0*/  LOP3.LUT R2, R2, 0x1f8, RZ, 0xc0, !PT ;  /* 0x000001f802027812 */ /* 0x000fe200078ec0ff */
[----:B------:R-:W-:Y:S01]  /*0100*/  UISETP.NE.AND UP0, UPT, UR4, URZ, UPT ;  /* 0x000000ff0400728c */ /* 0x000fe2000bf05270 */
[----:B------:R-:W-:Y:S02]  /*0110*/  LOP3.LUT R3, R3, 0xf0, RZ, 0xc0, !PT ;  /* 0x000000f003037812 */ /* 0x000fe400078ec0ff */
[----:B--2---:R-:W-:-:S02]  /*0120*/  LEA R0, R11, R0, 0x18 ;  /* 0x000000000b007211 */ /* 0x004fc400078ec0ff */
[C---:B------:R-:W-:Y:S01]  /*0130*/  ISETP.GT.U32.AND P1, PT, R15.reuse, 0x1f, PT ;  /* 0x0000001f0f00780c */ /* 0x040fe20003f24070 */
[----:B------:R-:W-:Y:S01]  /*0140*/  IMAD.IADD R11, R2, 0x1, R3 ;  /* 0x00000001020b7824 */ /* 0x000fe200078e0203 */
[----:B------:R-:W-:Y:S02]  /*0150*/  MOV R2, R0 ;  /* 0x0000000000027202 */ /* 0x000fe40000000f00 */
[----:B0-----:R-:W-:Y:S01]  /*0160*/  MOV R3, R13 ;  /* 0x0000000d00037202 */ /* 0x001fe20000000f00 */
[----:B------:R-:W-:Y:S02]  /*0170*/  @!P0 IMAD R0, R15, 0x10, R0 ;  /* 0x000000100f008824 */ /* 0x000fe400078e0200 */
[----:B------:R-:W-:-:S05]  /*0180*/  IMAD.WIDE.U32 R2, R11, 0x2, R2 ;  /* 0x000000020b027825 */ /* 0x000fca00078e0002 */
[----:B------:R-:W-:Y:S01]  /*0190*/  MOV R2, R2 ;  /* 0x0000000200027202 */ /* 0x000fe20000000f00 */
[----:B----4-:R0:W-:Y:S04]  /*01a0*/  @!P0 STS.128 [R0], R4 ;  /* 0x0000000400008388 */ /* 0x0101e80000000c00 */
[----:B------:R0:W1:Y:S01]  /*01b0*/  LDSM.16.M88 R11, [R2] ;  /* 0x00000000020b783b */ /* 0x0000620000000000 */
[----:B------:R-:W-:Y:S05]  /*01c0*/  BRA.U !UP0, `(.L_x_0) ;  /* 0x0000000108047547 */ /* 0x000fea000b800000 */
[----:B-1----:R-:W2:Y:S02]  /*01d0*/  MOVM.16.MT88 R11, R11 ;  /* 0x000000000b0b723a */ /* 0x002ea40000000000 */
.L_x_0:
[----:B------:R-:W-:Y:S05]  /*01e0*/  @P1 EXIT ;  /* 0x000000000000194d */ /* 0x000fea0003800000 */
[----:B0-----:R-:W0:Y:S02]  /*01f0*/  LDC.64 R2, c[0x0][0x388] ;  /* 0x0000e200ff027b82 */ /* 0x001e240000000a00 */
[----:B0-----:R-:W-:-:S05]  /*0200*/  IMAD.WIDE.U32 R2, R9, 0x2, R2 ;  /* 0x0000000209027825 */ /* 0x001fca00078e0002 */
[----:B-12---:R-:W-:Y:S01]  /*0210*/  STG.E desc[UR6][R2.64], R11 ;  /* 0x0000000b02007986 */ /* 0x006fe2000c101906 */
[----:B------:R-:W-:Y:S05]  /*0220*/  EXIT ;  /* 0x000000000000794d */ /* 0x000fea0003800000 */
.L_x_1:
[----:B------:R-:W-:-:S00]  /*0230*/  BRA `(.L_x_1) ;  /* 0xfffffffc00fc7947 */ /* 0x000fc0000383ffff */
[----:B------:R-:W-:-:S00]  /*0240*/  NOP ;  /* 0x0000000000007918 */ /* 0x000fc00000000000 */
        /* <DEDUP_REMOVED lines=11> */
.L_x_4:


//--------------------- .text._Z17test_movmatrix_x4P6__halfS0_b --------------------------
	.section	.text._Z17test_movmatrix_x4P6__halfS0_b,"ax",@progbits
	.align	128
        .global         _Z17test_movmatrix_x4P6__halfS0_b
        .type           _Z17test_movmatrix_x4P6__halfS0_b,@function
        .size           _Z17test_movmatrix_x4P6__halfS0_b,(.L_x_5 - _Z17test_movmatrix_x4P6__halfS0_b)
        .other          _Z17test_movmatrix_x4P6__halfS0_b,@"STO_CUDA_ENTRY STV_DEFAULT"
_Z17test_movmatrix_x4P6__halfS0_b:
.text._Z17test_movmatrix_x4P6__halfS0_b:
[----:B------:R-:W-:Y:S01]  /*0000*/  LDC R1, c[0x0][0x37c] ;  /* 0x0000df00ff017b82 */ /* 0x000fe20000000800 */
[----:B------:R-:W0:Y:S07]  /*0010*/  S2R R15, SR_TID.X ;  /* 0x00000000000f7919 */ /* 0x000e2e0000002100 */
[----:B------:R-:W1:Y:S01]  /*0020*/  LDC.64 R4, c[0x0][0x380] ;  /* 0x0000e000ff047b82 */ /* 0x000e620000000a00 */
[----:B------:R-:W2:Y:S01]  /*0030*/  LDCU.64 UR6, c[0x0][0x358] ;  /* 0x00006b00ff0677ac */ /* 0x000ea20008000a00 */
[----:B------:R-:W3:Y:S01]  /*0040*/  S2R R3, SR_CgaCtaId ;  /* 0x0000000000037919 */ /* 0x000ee20000008800 */
[----:B------:R-:W4:Y:S01]  /*0050*/  S2R R13, SR_SWINHI ;  /* 0x00000000000d7919 */ /* 0x000f220000002f00 */
[----:B------:R-:W-:Y:S01]  /*0060*/  MOV R0, 0x400 ;  /* 0x0000040000007802 */ /* 0x000fe20000000f00 */
[----:B------:R-:W5:Y:S03]  /*0070*/  LDCU.U8 UR4, c[0x0][0x390] ;  /* 0x00007200ff0477ac */ /* 0x000f660008000000 */
[----:B------:R-:W4:Y:S01]  /*0080*/  LDC.64 R8, c[0x0][0x388] ;  /* 0x0000e200ff087b82 */ /* 0x000f220000000a00 */
[----:B0-----:R-:W-:-:S04]  /*0090*/  IMAD.SHL.U32 R11, R15, 0x8, RZ ;  /* 0x000000080f0b7824 */ /* 0x001fc800078e00ff */
[----:B-1----:R-:W-:-:S06]  /*00a0*/  IMAD.WIDE.U32 R4, R11, 0x2, R4 ;  /* 0x000000020b047825 */ /* 0x002fcc00078e0004 */
[----:B--2---:R-:W2:Y:S01]  /*00b0*/  LDG.E.128 R4, desc[UR6][R4.64] ;  /* 0x0000000604047981 */ /* 0x004ea2000c1e1d00 */
[----:B---3--:R-:W-:Y:S01]  /*00c0*/  LEA R0, R3, R0, 0x18 ;  /* 0x0000000003007211 */ /* 0x008fe200078ec0ff */
[----:B-----5:R-:W-:-:S03]  /*00d0*/  UPRMT UR4, UR4, 0x8880, URZ ;  /* 0x0000888004047896 */ /* 0x020fc600080000ff */
[-C--:B------:R-:W-:Y:S02]  /*00e0*/  MOV R2, R0.reuse ;  /* 0x0000000000027202 */ /* 0x080fe40000000f00 */
[----:B----4-:R-:W-:Y:S01]  /*00f0*/  MOV R3, R13 ;  /* 0x0000000d00037202 */ /* 0x010fe20000000f00 */
[----:B------:R-:W-:Y:S01]  /*0100*/  UISETP.NE.AND UP0, UPT, UR4, URZ, UPT ;  /* 0x000000ff0400728c */ /* 0x000fe2000bf05270 */
[----:B------:R-:W-:Y:S01]  /*0110*/  LEA R0, R15, R0, 0x4 ;  /* 0x000000000f007211 */ /* 0x000fe200078e20ff */
[----:B------:R-:W-:-:S05]  /*0120*/  IMAD.WIDE.U32 R2, R11, 0x2, R2 ;  /* 0x000000020b027825 */ /* 0x000fca00078e0002 */
[----:B------:R-:W-:Y:S01]  /*0130*/  MOV R12, R2 ;  /* 0x00000002000c7202 */ /* 0x000fe20000000f00 */
[----:B------:R-:W-:Y:S01]  /*0140*/  IMAD.WIDE.U32 R2, R11, 0x2, R8 ;  /* 0x000000020b027825 */ /* 0x000fe200078e0008 */
[----:B--2---:R0:W-:Y:S04]  /*0150*/  STS.128 [R0], R4 ;  /* 0x0000000400007388 */ /* 0x0041e80000000c00 */
[----:B------:R-:W1:Y:S01]  /*0160*/  LDSM.16.M88.4 R12, [R12] ;  /* 0x000000000c0c783b */ /* 0x000e620000000200 */
[----:B------:R-:W-:Y:S05]  /*0170*/  BRA.U !UP0, `(.L_x_2) ;  /* 0x0000000108107547 */ /* 0x000fea000b800000 */
[----:B-1----:R-:W2:Y:S04]  /*0180*/  MOVM.16.MT88 R12, R12 ;  /* 0x000000000c0c723a */ /* 0x002ea80000000000 */
[----:B------:R-:W3:Y:S04]  /*0190*/  MOVM.16.MT88 R13, R13 ;  /* 0x000000000d0d723a */ /* 0x000ee80000000000 */
[----:B------:R-:W4:Y:S04]  /*01a0*/  MOVM.16.MT88 R14, R14 ;  /* 0x000000000e0e723a */ /* 0x000f280000000000 */
[----:B------:R-:W1:Y:S02]  /*01b0*/  MOVM.16.MT88 R15, R15 ;  /* 0x000000000f0f723a */ /* 0x000e640000000000 */
.L_x_2:
[----:B-12---:R-:W-:Y:S04]  /*01c0*/  STG.E desc[UR6][R2.64], R12 ;  /* 0x0000000c02007986 */ /* 0x006fe8000c101906 */
[----:B---3--:R-:W-:Y:S04]  /*01d0*/  STG.E desc[UR6][R2.64+0x4], R13 ;  /* 0x0000040d02007986 */ /* 0x008fe8000c101906 */
[----:B----4-:R-:W-:Y:S04]  /*01e0*/  STG.E desc[UR6][R2.64+0x8], R14 ;  /* 0x0000080e02007986 */ /* 0x010fe8000c101906 */
[----:B------:R-:W-:Y:S01]  /*01f0*/  STG.E desc[UR6][R2.64+0xc], R15 ;  /* 0x00000c0f02007986 */ /* 0x000fe2000c101906 */
[----:B------:R-:W-:Y:S05]  /*0200*/  EXIT ;  /* 0x000000000000794d */ /* 0x000fea0003800000 */
.L_x_3:
        /* <DEDUP_REMOVED lines=15> */
.L_x_5:


//--------------------- .nv.shared._Z14test_movmatrixP6__halfS0_b --------------------------
	.section	.nv.shared._Z14test_movmatrixP6__halfS0_b,"aw",@nobits
	.sectionflags	@""
	.align	16
.nv.shared._Z14test_movmatrixP6__halfS0_b:
	.zero		1152


//--------------------- .nv.shared.reserved.0     --------------------------
	.section	.nv.shared.reserved.0,"aw",@nobits
	.weak		__nv_reservedSMEM_offset_0_alias
	.size		__nv_reservedSMEM_offset_0_alias, 0, 64
	.other		__nv_reservedSMEM_offset_0_alias,@"STO_CUDA_RESERVED_SHARED STV_DEFAULT"
__nv_reservedSMEM_offset_0_alias:
	.zero		0
	.zero		64


//--------------------- .nv.shared._Z17test_movmatrix_x4P6__halfS0_b --------------------------
	.section	.nv.shared._Z17test_movmatrix_x4P6__halfS0_b,"aw",@nobits
	.sectionflags	@""
	.align	16
.nv.shared._Z17test_movmatrix_x4P6__halfS0_b:
	.zero		1536


//--------------------- .nv.constant0._Z14test_movmatrixP6__halfS0_b --------------------------
	.section	.nv.constant0._Z14test_movmatrixP6__halfS0_b,"a",@progbits
	.sectionflags	@""
	.align	4
.nv.constant0._Z14test_movmatrixP6__halfS0_b:
	.zero		913


//--------------------- .nv.constant0._Z17test_movmatrix_x4P6__halfS0_b --------------------------
	.section	.nv.constant0._Z17test_movmatrix_x4P6__halfS0_b,"a",@progbits
	.sectionflags	@""
	.align	4
.nv.constant0._Z17test_movmatrix_x4P6__halfS0_b:
	.zero		913


//--------------------- SYMBOLS --------------------------

	.type		.nv.reservedSmem.offset0,@object
	.size		.nv.reservedSmem.offset0,0x4
	.type		.nv.reservedSmem.cap,@object
	.size		.nv.reservedSmem.cap,0x4
